//
// Generated by NVIDIA NVVM Compiler
//
// Compiler Build ID: CL-36424714
// Cuda compilation tools, release 13.0, V13.0.88
// Based on NVVM 20.0.0
//

.version 9.0
.target sm_100
.address_size 64

	// .globl	_Z12sumColKerneliPiS_

.visible .entry _Z12sumColKerneliPiS_(
	.param .u32 _Z12sumColKerneliPiS__param_0,
	.param .u64 .ptr .align 1 _Z12sumColKerneliPiS__param_1,
	.param .u64 .ptr .align 1 _Z12sumColKerneliPiS__param_2
)
{
	.reg .pred 	%p<10>;
	.reg .b32 	%r<118>;
	.reg .b64 	%rd<16>;

	ld.param.u32 	%r36, [_Z12sumColKerneliPiS__param_0];
	ld.param.u64 	%rd4, [_Z12sumColKerneliPiS__param_1];
	ld.param.u64 	%rd3, [_Z12sumColKerneliPiS__param_2];
	cvta.to.global.u64 	%rd1, %rd4;
	mov.u32 	%r38, %ctaid.x;
	mov.u32 	%r39, %ntid.x;
	mov.u32 	%r40, %tid.x;
	mad.lo.s32 	%r1, %r38, %r39, %r40;
	mul.lo.s32 	%r2, %r1, %r36;
	setp.lt.s32 	%p1, %r36, 1;
	mov.b32 	%r117, 0;
	@%p1 bra 	$L__BB0_13;
	and.b32  	%r3, %r36, 15;
	setp.lt.u32 	%p2, %r36, 16;
	mov.b32 	%r109, 0;
	mov.u32 	%r117, %r109;
	@%p2 bra 	$L__BB0_4;
	and.b32  	%r109, %r36, 2147483632;
	neg.s32 	%r103, %r109;
	add.s64 	%rd2, %rd1, 32;
	mov.b32 	%r117, 0;
	mov.u32 	%r102, %r2;
$L__BB0_3:
	.pragma "nounroll";
	mul.wide.s32 	%rd5, %r102, 4;
	add.s64 	%rd6, %rd2, %rd5;
	ld.global.u32 	%r44, [%rd6+-32];
	add.s32 	%r45, %r44, %r117;
	ld.global.u32 	%r46, [%rd6+-28];
	add.s32 	%r47, %r46, %r45;
	ld.global.u32 	%r48, [%rd6+-24];
	add.s32 	%r49, %r48, %r47;
	ld.global.u32 	%r50, [%rd6+-20];
	add.s32 	%r51, %r50, %r49;
	ld.global.u32 	%r52, [%rd6+-16];
	add.s32 	%r53, %r52, %r51;
	ld.global.u32 	%r54, [%rd6+-12];
	add.s32 	%r55, %r54, %r53;
	ld.global.u32 	%r56, [%rd6+-8];
	add.s32 	%r57, %r56, %r55;
	ld.global.u32 	%r58, [%rd6+-4];
	add.s32 	%r59, %r58, %r57;
	ld.global.u32 	%r60, [%rd6];
	add.s32 	%r61, %r60, %r59;
	ld.global.u32 	%r62, [%rd6+4];
	add.s32 	%r63, %r62, %r61;
	ld.global.u32 	%r64, [%rd6+8];
	add.s32 	%r65, %r64, %r63;
	ld.global.u32 	%r66, [%rd6+12];
	add.s32 	%r67, %r66, %r65;
	ld.global.u32 	%r68, [%rd6+16];
	add.s32 	%r69, %r68, %r67;
	ld.global.u32 	%r70, [%rd6+20];
	add.s32 	%r71, %r70, %r69;
	ld.global.u32 	%r72, [%rd6+24];
	add.s32 	%r73, %r72, %r71;
	ld.global.u32 	%r74, [%rd6+28];
	add.s32 	%r117, %r74, %r73;
	add.s32 	%r103, %r103, 16;
	add.s32 	%r102, %r102, 16;
	setp.ne.s32 	%p3, %r103, 0;
	@%p3 bra 	$L__BB0_3;
$L__BB0_4:
	setp.eq.s32 	%p4, %r3, 0;
	@%p4 bra 	$L__BB0_13;
	and.b32  	%r15, %r36, 7;
	setp.lt.u32 	%p5, %r3, 8;
	@%p5 bra 	$L__BB0_7;
	add.s32 	%r76, %r109, %r2;
	mul.wide.s32 	%rd7, %r76, 4;
	add.s64 	%rd8, %rd1, %rd7;
	ld.global.u32 	%r77, [%rd8];
	add.s32 	%r78, %r77, %r117;
	ld.global.u32 	%r79, [%rd8+4];
	add.s32 	%r80, %r79, %r78;
	ld.global.u32 	%r81, [%rd8+8];
	add.s32 	%r82, %r81, %r80;
	ld.global.u32 	%r83, [%rd8+12];
	add.s32 	%r84, %r83, %r82;
	ld.global.u32 	%r85, [%rd8+16];
	add.s32 	%r86, %r85, %r84;
	ld.global.u32 	%r87, [%rd8+20];
	add.s32 	%r88, %r87, %r86;
	ld.global.u32 	%r89, [%rd8+24];
	add.s32 	%r90, %r89, %r88;
	ld.global.u32 	%r91, [%rd8+28];
	add.s32 	%r117, %r91, %r90;
	add.s32 	%r109, %r109, 8;
$L__BB0_7:
	setp.eq.s32 	%p6, %r15, 0;
	@%p6 bra 	$L__BB0_13;
	and.b32  	%r21, %r36, 3;
	setp.lt.u32 	%p7, %r15, 4;
	@%p7 bra 	$L__BB0_10;
	add.s32 	%r93, %r109, %r2;
	mul.wide.s32 	%rd9, %r93, 4;
	add.s64 	%rd10, %rd1, %rd9;
	ld.global.u32 	%r94, [%rd10];
	add.s32 	%r95, %r94, %r117;
	ld.global.u32 	%r96, [%rd10+4];
	add.s32 	%r97, %r96, %r95;
	ld.global.u32 	%r98, [%rd10+8];
	add.s32 	%r99, %r98, %r97;
	ld.global.u32 	%r100, [%rd10+12];
	add.s32 	%r117, %r100, %r99;
	add.s32 	%r109, %r109, 4;
$L__BB0_10:
	setp.eq.s32 	%p8, %r21, 0;
	@%p8 bra 	$L__BB0_13;
	add.s32 	%r115, %r109, %r2;
	neg.s32 	%r114, %r21;
$L__BB0_12:
	.pragma "nounroll";
	mul.wide.s32 	%rd11, %r115, 4;
	add.s64 	%rd12, %rd1, %rd11;
	ld.global.u32 	%r101, [%rd12];
	add.s32 	%r117, %r101, %r117;
	add.s32 	%r115, %r115, 1;
	add.s32 	%r114, %r114, 1;
	setp.ne.s32 	%p9, %r114, 0;
	@%p9 bra 	$L__BB0_12;
$L__BB0_13:
	cvta.to.global.u64 	%rd13, %rd3;
	mul.wide.s32 	%rd14, %r1, 4;
	add.s64 	%rd15, %rd13, %rd14;
	st.global.u32 	[%rd15], %r117;
	ret;

}


// ===== COMPILED SASS (sm_100) =====

	.target	sm_100

	.elftype	@"ET_EXEC"


//--------------------- .note.nv.tkinfo           --------------------------
	.section	.note.nv.tkinfo,"",@"SHT_NOTE"
	.sectionflags	@"SHF_NOTE_NV_TKINFO"
	.tkinfo
        /*0018*/ 	.word	0x00000002
        /*0030*/ 	.string	""
        /*0030*/ 	.string	"ptxas"
        /*0030*/ 	.string	"Cuda compilation tools, release 13.0, V13.0.88"
        /*0030*/ 	.string	"Build cuda_13.0.r13.0/compiler.36424714_0"
        /*0030*/ 	.string	"-arch sm_100 -m 64 "



//--------------------- .note.nv.cuinfo           --------------------------
	.section	.note.nv.cuinfo,"",@"SHT_NOTE"
	.sectionflags	@"SHF_NOTE_NV_CUINFO"
        /*0018*/ 	.short	0x0002
        /*001a*/ 	.short	0x0064
        /*001c*/ 	.short	0x0082
	.zero		2


//--------------------- .nv.info                  --------------------------
	.section	.nv.info,"",@"SHT_CUDA_INFO"
	.align	4


	//----- nvinfo : EIATTR_REGCOUNT
	.align		4
        /*0000*/ 	.byte	0x04, 0x2f
        /*0002*/ 	.short	(.L_1 - .L_0)
	.align		4
.L_0:
        /*0004*/ 	.word	index@(_Z12sumColKerneliPiS_)
        /*0008*/ 	.word	0x00000019


	//----- nvinfo : EIATTR_FRAME_SIZE
	.align		4
.L_1:
        /*000c*/ 	.byte	0x04, 0x11
        /*000e*/ 	.short	(.L_3 - .L_2)
	.align		4
.L_2:
        /*0010*/ 	.word	index@(_Z12sumColKerneliPiS_)
        /*0014*/ 	.word	0x00000000


	//----- nvinfo : EIATTR_MIN_STACK_SIZE
	.align		4
.L_3:
        /*0018*/ 	.byte	0x04, 0x12
        /*001a*/ 	.short	(.L_5 - .L_4)
	.align		4
.L_4:
        /*001c*/ 	.word	index@(_Z12sumColKerneliPiS_)
        /*0020*/ 	.word	0x00000000
.L_5:


//--------------------- .nv.compat                --------------------------
	.section	.nv.compat,"",@"SHT_CUDA_COMPAT_INFO"
	.align	4
        /*0000*/ 	.byte	0x02, 0x09, 0x00, 0x00, 0x02, 0x02, 0x01, 0x00, 0x02, 0x05, 0x05, 0x00, 0x03, 0x07, 0x01, 0x01
        /*0010*/ 	.byte	0x02, 0x03, 0x00, 0x00, 0x02, 0x06, 0x01, 0x00, 0x04, 0x0b, 0x08, 0x00, 0x09, 0x00, 0x00, 0x00
        /*0020*/ 	.byte	0x00, 0x00, 0x00, 0x00


//--------------------- .nv.info._Z12sumColKerneliPiS_ --------------------------
	.section	.nv.info._Z12sumColKerneliPiS_,"",@"SHT_CUDA_INFO"
	.sectionflags	@""
	.align	4


	//----- nvinfo : EIATTR_CUDA_API_VERSION
	.align		4
        /*0000*/ 	.byte	0x04, 0x37
        /*0002*/ 	.short	(.L_7 - .L_6)
.L_6:
        /*0004*/ 	.word	0x00000082


	//----- nvinfo : EIATTR_KPARAM_INFO
	.align		4
.L_7:
        /*0008*/ 	.byte	0x04, 0x17
        /*000a*/ 	.short	(.L_9 - .L_8)
.L_8:
        /*000c*/ 	.word	0x00000000
        /*0010*/ 	.short	0x0002
        /*0012*/ 	.short	0x0010
        /*0014*/ 	.byte	0x00, 0xf5, 0x21, 0x00


	//----- nvinfo : EIATTR_KPARAM_INFO
	.align		4
.L_9:
        /*0018*/ 	.byte	0x04, 0x17
        /*001a*/ 	.short	(.L_11 - .L_10)
.L_10:
        /*001c*/ 	.word	0x00000000
        /*0020*/ 	.short	0x0001
        /*0022*/ 	.short	0x0008
        /*0024*/ 	.byte	0x00, 0xf5, 0x21, 0x00


	//----- nvinfo : EIATTR_KPARAM_INFO
	.align		4
.L_11:
        /*0028*/ 	.byte	0x04, 0x17
        /*002a*/ 	.short	(.L_13 - .L_12)
.L_12:
        /*002c*/ 	.word	0x00000000
        /*0030*/ 	.short	0x0000
        /*0032*/ 	.short	0x0000
        /*0034*/ 	.byte	0x00, 0xf0, 0x11, 0x00


	//----- nvinfo : EIATTR_SPARSE_MMA_MASK
	.align		4
.L_13:
        /*0038*/ 	.byte	0x03, 0x50
        /*003a*/ 	.short	0x0000


	//----- nvinfo : EIATTR_MAXREG_COUNT
	.align		4
        /*003c*/ 	.byte	0x03, 0x1b
        /*003e*/ 	.short	0x00ff


	//----- nvinfo : EIATTR_MERCURY_ISA_VERSION
	.align		4
        /*0040*/ 	.byte	0x03, 0x5f
        /*0042*/ 	.short	0x0101


	//----- nvinfo : EIATTR_VRC_CTA_INIT_COUNT
	.align		4
        /*0044*/ 	.byte	0x02, 0x4a
	.zero		1
	.zero		1


	//----- nvinfo : EIATTR_EXIT_INSTR_OFFSETS
	.align		4
        /*0048*/ 	.byte	0x04, 0x1c
        /*004a*/ 	.short	(.L_15 - .L_14)


	//   ....[0]....
.L_14:
        /*004c*/ 	.word	0x00000690


	//----- nvinfo : EIATTR_CBANK_PARAM_SIZE
	.align		4
.L_15:
        /*0050*/ 	.byte	0x03, 0x19
        /*0052*/ 	.short	0x0018


	//----- nvinfo : EIATTR_PARAM_CBANK
	.align		4
        /*0054*/ 	.byte	0x04, 0x0a
        /*0056*/ 	.short	(.L_17 - .L_16)
	.align		4
.L_16:
        /*0058*/ 	.word	index@(.nv.constant0._Z12sumColKerneliPiS_)
        /*005c*/ 	.short	0x0380
        /*005e*/ 	.short	0x0018


	//----- nvinfo : EIATTR_SW_WAR
	.align		4
.L_17:
        /*0060*/ 	.byte	0x04, 0x36
        /*0062*/ 	.short	(.L_19 - .L_18)
.L_18:
        /*0064*/ 	.word	0x00000008
.L_19:


//--------------------- .nv.callgraph             --------------------------
	.section	.nv.callgraph,"",@"SHT_CUDA_CALLGRAPH"
	.align	4
	.sectionentsize	8
	.align		4
        /*0000*/ 	.word	0x00000000
	.align		4
        /*0004*/ 	.word	0xffffffff
	.align		4
        /*0008*/ 	.word	0x00000000
	.align		4
        /*000c*/ 	.word	0xfffffffe
	.align		4
        /*0010*/ 	.word	0x00000000
	.align		4
        /*0014*/ 	.word	0xfffffffd
	.align		4
        /*0018*/ 	.word	0x00000000
	.align		4
        /*001c*/ 	.word	0xfffffffc


//--------------------- .text._Z12sumColKerneliPiS_ --------------------------
	.section	.text._Z12sumColKerneliPiS_,"ax",@progbits
	.align	128
        .global         _Z12sumColKerneliPiS_
        .type           _Z12sumColKerneliPiS_,@function
        .size           _Z12sumColKerneliPiS_,(.L_x_7 - _Z12sumColKerneliPiS_)
        .other          _Z12sumColKerneliPiS_,@"STO_CUDA_ENTRY STV_DEFAULT"
_Z12sumColKerneliPiS_:
.text._Z12sumColKerneliPiS_:
[----:B------:R-:W-:Y:S01]  /*0000*/  LDC R1, c[0x0][0x37c] ;  /* 0x0000df00ff017b82 */ /* 0x000fe20000000800 */
[----:B------:R-:W0:Y:S01]  /*0010*/  S2R R3, SR_TID.X ;  /* 0x0000000000037919 */ /* 0x000e220000002100 */
[----:B------:R-:W1:Y:S06]  /*0020*/  LDCU UR7, c[0x0][0x380] ;  /* 0x00007000ff0777ac */ /* 0x000e6c0008000800 */
[----:B------:R-:W0:Y:S01]  /*0030*/  S2UR UR4, SR_CTAID.X ;  /* 0x00000000000479c3 */ /* 0x000e220000002500 */
[----:B------:R-:W-:Y:S01]  /*0040*/  IMAD.MOV.U32 R2, RZ, RZ, RZ ;  /* 0x000000ffff027224 */ /* 0x000fe200078e00ff */
[----:B------:R-:W2:Y:S06]  /*0050*/  LDCU.64 UR12, c[0x0][0x358] ;  /* 0x00006b00ff0c77ac */ /* 0x000eac0008000a00 */
[----:B------:R-:W0:Y:S01]  /*0060*/  LDC R0, c[0x0][0x360] ;  /* 0x0000d800ff007b82 */ /* 0x000e220000000800 */
[----:B-1----:R-:W-:Y:S01]  /*0070*/  UISETP.GE.AND UP0, UPT, UR7, 0x1, UPT ;  /* 0x000000010700788c */ /* 0x002fe2000bf06270 */
[----:B0-----:R-:W-:-:S08]  /*0080*/  IMAD R0, R0, UR4, R3 ;  /* 0x0000000400007c24 */ /* 0x001fd0000f8e0203 */
[----:B--2---:R-:W-:Y:S05]  /*0090*/  BRA.U !UP0, `(.L_x_0) ;  /* 0x0000000508707547 */ /* 0x004fea000b800000 */
[----:B------:R-:W-:Y:S02]  /*00a0*/  UISETP.GE.U32.AND UP1, UPT, UR7, 0x10, UPT ;  /* 0x000000100700788c */ /* 0x000fe4000bf26070 */
[----:B------:R-:W-:Y:S01]  /*00b0*/  IMAD R3, R0, UR7, RZ ;  /* 0x0000000700037c24 */ /* 0x000fe2000f8e02ff */
[----:B------:R-:W-:Y:S01]  /*00c0*/  ULOP3.LUT UR10, UR7, 0xf, URZ, 0xc0, !UPT ;  /* 0x0000000f070a7892 */ /* 0x000fe2000f8ec0ff */
[----:B------:R-:W-:Y:S01]  /*00d0*/  IMAD.MOV.U32 R2, RZ, RZ, RZ ;  /* 0x000000ffff027224 */ /* 0x000fe200078e00ff */
[----:B------:R-:W-:Y:S02]  /*00e0*/  UMOV UR4, URZ ;  /* 0x000000ff00047c82 */ /* 0x000fe40008000000 */
[----:B------:R-:W-:Y:S02]  /*00f0*/  UISETP.NE.AND UP0, UPT, UR10, URZ, UPT ;  /* 0x000000ff0a00728c */ /* 0x000fe4000bf05270 */
[----:B------:R-:W-:Y:S09]  /*0100*/  BRA.U !UP1, `(.L_x_1) ;  /* 0x0000000109987547 */ /* 0x000ff2000b800000 */
[----:B------:R-:W0:Y:S01]  /*0110*/  LDCU.64 UR8, c[0x0][0x388] ;  /* 0x00007100ff0877ac */ /* 0x000e220008000a00 */
[----:B------:R-:W-:Y:S01]  /*0120*/  IMAD.MOV.U32 R2, RZ, RZ, RZ ;  /* 0x000000ffff027224 */ /* 0x000fe200078e00ff */
[----:B------:R-:W-:Y:S01]  /*0130*/  MOV R6, R3 ;  /* 0x0000000300067202 */ /* 0x000fe20000000f00 */
[----:B------:R-:W-:Y:S02]  /*0140*/  ULOP3.LUT UR4, UR7, 0x7ffffff0, URZ, 0xc0, !UPT ;  /* 0x7ffffff007047892 */ /* 0x000fe4000f8ec0ff */
[----:B0-----:R-:W-:Y:S02]  /*0150*/  UIADD3 UR5, UP1, UPT, UR8, 0x20, URZ ;  /* 0x0000002008057890 */ /* 0x001fe4000ff3e0ff */
[----:B------:R-:W-:Y:S02]  /*0160*/  UIADD3 UR8, UPT, UPT, -UR4, URZ, URZ ;  /* 0x000000ff04087290 */ /* 0x000fe4000fffe1ff */
[----:B------:R-:W-:-:S12]  /*0170*/  UIADD3.X UR6, UPT, UPT, URZ, UR9, URZ, UP1, !UPT ;  /* 0x00000009ff067290 */ /* 0x000fd80008ffe4ff */
.L_x_2:
[----:B------:R-:W-:Y:S02]  /*0180*/  IMAD.U32 R4, RZ, RZ, UR5 ;  /* 0x00000005ff047e24 */ /* 0x000fe4000f8e00ff */
[----:B------:R-:W-:Y:S02]  /*0190*/  IMAD.U32 R5, RZ, RZ, UR6 ;  /* 0x00000006ff057e24 */ /* 0x000fe4000f8e00ff */
[----:B------:R-:W-:-:S05]  /*01a0*/  IMAD.WIDE R4, R6, 0x4, R4 ;  /* 0x0000000406047825 */ /* 0x000fca00078e0204 */
[----:B------:R-:W2:Y:S04]  /*01b0*/  LDG.E R7, desc[UR12][R4.64+-0x20] ;  /* 0xffffe00c04077981 */ /* 0x000ea8000c1e1900 */
[----:B------:R-:W2:Y:S04]  /*01c0*/  LDG.E R8, desc[UR12][R4.64+-0x1c] ;  /* 0xffffe40c04087981 */ /* 0x000ea8000c1e1900 */
[----:B------:R-:W3:Y:S04]  /*01d0*/  LDG.E R10, desc[UR12][R4.64+-0x18] ;  /* 0xffffe80c040a7981 */ /* 0x000ee8000c1e1900 */
[----:B------:R-:W3:Y:S04]  /*01e0*/  LDG.E R9, desc[UR12][R4.64+-0x14] ;  /* 0xffffec0c04097981 */ /* 0x000ee8000c1e1900 */
[----:B------:R-:W4:Y:S04]  /*01f0*/  LDG.E R12, desc[UR12][R4.64+-0x10] ;  /* 0xfffff00c040c7981 */ /* 0x000f28000c1e1900 */
[----:B------:R-:W4:Y:S04]  /*0200*/  LDG.E R11, desc[UR12][R4.64+-0xc] ;  /* 0xfffff40c040b7981 */ /* 0x000f28000c1e1900 */
[----:B------:R-:W5:Y:S04]  /*0210*/  LDG.E R14, desc[UR12][R4.64+-0x8] ;  /* 0xfffff80c040e7981 */ /* 0x000f68000c1e1900 */
        /* <DEDUP_REMOVED lines=8> */
[----:B------:R-:W5:Y:S01]  /*02a0*/  LDG.E R21, desc[UR12][R4.64+0x1c] ;  /* 0x00001c0c04157981 */ /* 0x000f62000c1e1900 */
[----:B------:R-:W-:Y:S01]  /*02b0*/  UIADD3 UR8, UPT, UPT, UR8, 0x10, URZ ;  /* 0x0000001008087890 */ /* 0x000fe2000fffe0ff */
[----:B------:R-:W-:-:S03]  /*02c0*/  IADD3 R6, PT, PT, R6, 0x10, RZ ;  /* 0x0000001006067810 */ /* 0x000fc60007ffe0ff */
[----:B------:R-:W-:Y:S01]  /*02d0*/  UISETP.NE.AND UP1, UPT, UR8, URZ, UPT ;  /* 0x000000ff0800728c */ /* 0x000fe2000bf25270 */
[----:B--2---:R-:W-:-:S04]  /*02e0*/  IADD3 R7, PT, PT, R8, R7, R2 ;  /* 0x0000000708077210 */ /* 0x004fc80007ffe002 */
[----:B---3--:R-:W-:-:S04]  /*02f0*/  IADD3 R7, PT, PT, R9, R10, R7 ;  /* 0x0000000a09077210 */ /* 0x008fc80007ffe007 */
[----:B----4-:R-:W-:-:S04]  /*0300*/  IADD3 R7, PT, PT, R11, R12, R7 ;  /* 0x0000000c0b077210 */ /* 0x010fc80007ffe007 */
[----:B-----5:R-:W-:-:S04]  /*0310*/  IADD3 R7, PT, PT, R13, R14, R7 ;  /* 0x0000000e0d077210 */ /* 0x020fc80007ffe007 */
[----:B------:R-:W-:-:S04]  /*0320*/  IADD3 R7, PT, PT, R15, R16, R7 ;  /* 0x000000100f077210 */ /* 0x000fc80007ffe007 */
[----:B------:R-:W-:-:S04]  /*0330*/  IADD3 R7, PT, PT, R17, R18, R7 ;  /* 0x0000001211077210 */ /* 0x000fc80007ffe007 */
[----:B------:R-:W-:-:S04]  /*0340*/  IADD3 R7, PT, PT, R19, R20, R7 ;  /* 0x0000001413077210 */ /* 0x000fc80007ffe007 */
[----:B------:R-:W-:Y:S01]  /*0350*/  IADD3 R2, PT, PT, R21, R22, R7 ;  /* 0x0000001615027210 */ /* 0x000fe20007ffe007 */
[----:B------:R-:W-:Y:S06]  /*0360*/  BRA.U UP1, `(.L_x_2) ;  /* 0xfffffffd01847547 */ /* 0x000fec000b83ffff */
.L_x_1:
[----:B------:R-:W-:Y:S05]  /*0370*/  BRA.U !UP0, `(.L_x_0) ;  /* 0x0000000108b87547 */ /* 0x000fea000b800000 */
[----:B------:R-:W-:Y:S02]  /*0380*/  UISETP.GE.U32.AND UP0, UPT, UR10, 0x8, UPT ;  /* 0x000000080a00788c */ /* 0x000fe4000bf06070 */
[----:B------:R-:W-:-:S04]  /*0390*/  ULOP3.LUT UR6, UR7, 0x7, URZ, 0xc0, !UPT ;  /* 0x0000000707067892 */ /* 0x000fc8000f8ec0ff */
[----:B------:R-:W-:-:S03]  /*03a0*/  UISETP.NE.AND UP1, UPT, UR6, URZ, UPT ;  /* 0x000000ff0600728c */ /* 0x000fc6000bf25270 */
[----:B------:R-:W-:Y:S08]  /*03b0*/  BRA.U !UP0, `(.L_x_3) ;  /* 0x0000000108407547 */ /* 0x000ff0000b800000 */
[----:B------:R-:W0:Y:S01]  /*03c0*/  LDC.64 R4, c[0x0][0x388] ;  /* 0x0000e200ff047b82 */ /* 0x000e220000000a00 */
[----:B------:R-:W-:-:S04]  /*03d0*/  VIADD R7, R3, UR4 ;  /* 0x0000000403077c36 */ /* 0x000fc80008000000 */
[----:B0-----:R-:W-:-:S05]  /*03e0*/  IMAD.WIDE R4, R7, 0x4, R4 ;  /* 0x0000000407047825 */ /* 0x001fca00078e0204 */
[----:B------:R-:W2:Y:S04]  /*03f0*/  LDG.E R7, desc[UR12][R4.64] ;  /* 0x0000000c04077981 */ /* 0x000ea8000c1e1900 */
[----:B------:R-:W2:Y:S04]  /*0400*/  LDG.E R6, desc[UR12][R4.64+0x4] ;  /* 0x0000040c04067981 */ /* 0x000ea8000c1e1900 */
[----:B------:R-:W3:Y:S04]  /*0410*/  LDG.E R9, desc[UR12][R4.64+0x8] ;  /* 0x0000080c04097981 */ /* 0x000ee8000c1e1900 */
[----:B------:R-:W3:Y:S04]  /*0420*/  LDG.E R8, desc[UR12][R4.64+0xc] ;  /* 0x00000c0c04087981 */ /* 0x000ee8000c1e1900 */
[----:B------:R-:W4:Y:S04]  /*0430*/  LDG.E R11, desc[UR12][R4.64+0x10] ;  /* 0x0000100c040b7981 */ /* 0x000f28000c1e1900 */
[----:B------:R-:W4:Y:S04]  /*0440*/  LDG.E R10, desc[UR12][R4.64+0x14] ;  /* 0x0000140c040a7981 */ /* 0x000f28000c1e1900 */
[----:B------:R-:W5:Y:S04]  /*0450*/  LDG.E R13, desc[UR12][R4.64+0x18] ;  /* 0x0000180c040d7981 */ /* 0x000f68000c1e1900 */
[----:B------:R-:W5:Y:S01]  /*0460*/  LDG.E R12, desc[UR12][R4.64+0x1c] ;  /* 0x00001c0c040c7981 */ /* 0x000f62000c1e1900 */
[----:B------:R-:W-:Y:S01]  /*0470*/  UIADD3 UR4, UPT, UPT, UR4, 0x8, URZ ;  /* 0x0000000804047890 */ /* 0x000fe2000fffe0ff */
[----:B--2---:R-:W-:-:S04]  /*0480*/  IADD3 R6, PT, PT, R6, R7, R2 ;  /* 0x0000000706067210 */ /* 0x004fc80007ffe002 */
[----:B---3--:R-:W-:-:S04]  /*0490*/  IADD3 R6, PT, PT, R8, R9, R6 ;  /* 0x0000000908067210 */ /* 0x008fc80007ffe006 */
[----:B----4-:R-:W-:-:S04]  /*04a0*/  IADD3 R6, PT, PT, R10, R11, R6 ;  /* 0x0000000b0a067210 */ /* 0x010fc80007ffe006 */
[----:B-----5:R-:W-:-:S07]  /*04b0*/  IADD3 R2, PT, PT, R12, R13, R6 ;  /* 0x0000000d0c027210 */ /* 0x020fce0007ffe006 */
.L_x_3:
        /* <DEDUP_REMOVED lines=11> */
[----:B------:R-:W3:Y:S01]  /*0570*/  LDG.E R8, desc[UR12][R4.64+0xc] ;  /* 0x00000c0c04087981 */ /* 0x000ee2000c1e1900 */
[----:B------:R-:W-:Y:S01]  /*0580*/  UIADD3 UR4, UPT, UPT, UR4, 0x4, URZ ;  /* 0x0000000404047890 */ /* 0x000fe2000fffe0ff */
[----:B--2---:R-:W-:-:S04]  /*0590*/  IADD3 R2, PT, PT, R6, R7, R2 ;  /* 0x0000000706027210 */ /* 0x004fc80007ffe002 */
[----:B---3--:R-:W-:-:S07]  /*05a0*/  IADD3 R2, PT, PT, R8, R9, R2 ;  /* 0x0000000908027210 */ /* 0x008fce0007ffe002 */
.L_x_4:
[----:B------:R-:W-:Y:S05]  /*05b0*/  BRA.U !UP1, `(.L_x_0) ;  /* 0x0000000109287547 */ /* 0x000fea000b800000 */
[----:B------:R-:W0:Y:S01]  /*05c0*/  LDC.64 R6, c[0x0][0x388] ;  /* 0x0000e200ff067b82 */ /* 0x000e220000000a00 */
[----:B------:R-:W-:Y:S01]  /*05d0*/  IADD3 R3, PT, PT, R3, UR4, RZ ;  /* 0x0000000403037c10 */ /* 0x000fe2000fffe0ff */
[----:B------:R-:W-:-:S12]  /*05e0*/  UIADD3 UR5, UPT, UPT, -UR5, URZ, URZ ;  /* 0x000000ff05057290 */ /* 0x000fd8000fffe1ff */
.L_x_5:
[----:B0-----:R-:W-:-:S06]  /*05f0*/  IMAD.WIDE R4, R3, 0x4, R6 ;  /* 0x0000000403047825 */ /* 0x001fcc00078e0206 */
[----:B------:R-:W2:Y:S01]  /*0600*/  LDG.E R5, desc[UR12][R4.64] ;  /* 0x0000000c04057981 */ /* 0x000ea2000c1e1900 */
[----:B------:R-:W-:Y:S01]  /*0610*/  UIADD3 UR5, UPT, UPT, UR5, 0x1, URZ ;  /* 0x0000000105057890 */ /* 0x000fe2000fffe0ff */
[----:B------:R-:W-:-:S03]  /*0620*/  VIADD R3, R3, 0x1 ;  /* 0x0000000103037836 */ /* 0x000fc60000000000 */
[----:B------:R-:W-:Y:S01]  /*0630*/  UISETP.NE.AND UP0, UPT, UR5, URZ, UPT ;  /* 0x000000ff0500728c */ /* 0x000fe2000bf05270 */
[----:B--2---:R-:W-:-:S08]  /*0640*/  IADD3 R2, PT, PT, R5, R2, RZ ;  /* 0x0000000205027210 */ /* 0x004fd00007ffe0ff */
[----:B------:R-:W-:Y:S05]  /*0650*/  BRA.U UP0, `(.L_x_5) ;  /* 0xfffffffd00e47547 */ /* 0x000fea000b83ffff */
.L_x_0:
[----:B------:R-:W0:Y:S02]  /*0660*/  LDC.64 R4, c[0x0][0x390] ;  /* 0x0000e400ff047b82 */ /* 0x000e240000000a00 */
[----:B0-----:R-:W-:-:S05]  /*0670*/  IMAD.WIDE R4, R0, 0x4, R4 ;  /* 0x0000000400047825 */ /* 0x001fca00078e0204 */
[----:B------:R-:W-:Y:S01]  /*0680*/  STG.E desc[UR12][R4.64], R2 ;  /* 0x0000000204007986 */ /* 0x000fe2000c10190c */
[----:B------:R-:W-:Y:S05]  /*0690*/  EXIT ;  /* 0x000000000000794d */ /* 0x000fea0003800000 */
.L_x_6:
[----:B------:R-:W-:-:S00]  /*06a0*/  BRA `(.L_x_6) ;  /* 0xfffffffc00fc7947 */ /* 0x000fc0000383ffff */
[----:B------:R-:W-:-:S00]  /*06b0*/  NOP ;  /* 0x0000000000007918 */ /* 0x000fc00000000000 */
        /* <DEDUP_REMOVED lines=12> */
.L_x_7:


//--------------------- .nv.shared.reserved.0     --------------------------
	.section	.nv.shared.reserved.0,"aw",@nobits
	.weak		__nv_reservedSMEM_offset_0_alias
	.size		__nv_reservedSMEM_offset_0_alias, 0, 64
	.other		__nv_reservedSMEM_offset_0_alias,@"STO_CUDA_RESERVED_SHARED STV_DEFAULT"
__nv_reservedSMEM_offset_0_alias:
	.zero		0
	.zero		64


//--------------------- .nv.constant0._Z12sumColKerneliPiS_ --------------------------
	.section	.nv.constant0._Z12sumColKerneliPiS_,"a",@progbits
	.sectionflags	@""
	.align	4
.nv.constant0._Z12sumColKerneliPiS_:
	.zero		920


//--------------------- SYMBOLS --------------------------

	.type		.nv.reservedSmem.offset0,@object
	.size		.nv.reservedSmem.offset0,0x4
